	.headerflags	@"EF_CUDA_TEXMODE_UNIFIED EF_CUDA_64BIT_ADDRESS EF_CUDA_ACCELERATORS EF_CUDA_SM90 EF_CUDA_VIRTUAL_SM(EF_CUDA_SM90)"
	.elftype	@"ET_EXEC"


//--------------------- .nv.info                  --------------------------
	.section	.nv.info,"",@"SHT_CUDA_INFO"
	.align	4


	//----- nvinfo : EIATTR_REGCOUNT
	.align		4
        /*0000*/ 	.byte	0x04, 0x2f
        /*0002*/ 	.short	(.L_1 - .L_0)
	.align		4
.L_0:
        /*0004*/ 	.word	index@(triton_poi_fused__unsafe_index_add_mul_sub_5)
        /*0008*/ 	.word	0x0000001a


	//----- nvinfo : EIATTR_MIN_STACK_SIZE
	.align		4
.L_1:
        /*000c*/ 	.byte	0x04, 0x12
        /*000e*/ 	.short	(.L_3 - .L_2)
	.align		4
.L_2:
        /*0010*/ 	.word	index@(triton_poi_fused__unsafe_index_add_mul_sub_5)
        /*0014*/ 	.word	0x00000000


	//----- nvinfo : EIATTR_FRAME_SIZE
	.align		4
.L_3:
        /*0018*/ 	.byte	0x04, 0x11
        /*001a*/ 	.short	(.L_5 - .L_4)
	.align		4
.L_4:
        /*001c*/ 	.word	index@(triton_poi_fused__unsafe_index_add_mul_sub_5)
        /*0020*/ 	.word	0x00000000


	//----- nvinfo : EIATTR_MIN_STACK_SIZE
	.align		4
.L_5:
        /*0024*/ 	.byte	0x04, 0x12
        /*0026*/ 	.short	(.L_7 - .L_6)
	.align		4
.L_6:
        /*0028*/ 	.word	index@(triton_poi_fused__unsafe_index_add_mul_sub_5)
        /*002c*/ 	.word	0x00000000
.L_7:


//--------------------- .nv.info.triton_poi_fused__unsafe_index_add_mul_sub_5 --------------------------
	.section	.nv.info.triton_poi_fused__unsafe_index_add_mul_sub_5,"",@"SHT_CUDA_INFO"
	.sectionflags	@""
	.align	4


	//----- nvinfo : EIATTR_CUDA_API_VERSION
	.align		4
        /*0000*/ 	.byte	0x04, 0x37
        /*0002*/ 	.short	(.L_9 - .L_8)
.L_8:
        /*0004*/ 	.word	0x0000007c


	//----- nvinfo : EIATTR_KPARAM_INFO
	.align		4
.L_9:
        /*0008*/ 	.byte	0x04, 0x17
        /*000a*/ 	.short	(.L_11 - .L_10)
.L_10:
        /*000c*/ 	.word	0x00000000
        /*0010*/ 	.short	0x0008
        /*0012*/ 	.short	0x0040
        /*0014*/ 	.byte	0x00, 0xf0, 0x11, 0x00


	//----- nvinfo : EIATTR_KPARAM_INFO
	.align		4
.L_11:
        /*0018*/ 	.byte	0x04, 0x17
        /*001a*/ 	.short	(.L_13 - .L_12)
.L_12:
        /*001c*/ 	.word	0x00000000
        /*0020*/ 	.short	0x0007
        /*0022*/ 	.short	0x0038
        /*0024*/ 	.byte	0x00, 0xf4, 0x21, 0x00


	//----- nvinfo : EIATTR_KPARAM_INFO
	.align		4
.L_13:
        /*0028*/ 	.byte	0x04, 0x17
        /*002a*/ 	.short	(.L_15 - .L_14)
.L_14:
        /*002c*/ 	.word	0x00000000
        /*0030*/ 	.short	0x0006
        /*0032*/ 	.short	0x0030
        /*0034*/ 	.byte	0x00, 0xf4, 0x21, 0x00


	//----- nvinfo : EIATTR_KPARAM_INFO
	.align		4
.L_15:
        /*0038*/ 	.byte	0x04, 0x17
        /*003a*/ 	.short	(.L_17 - .L_16)
.L_16:
        /*003c*/ 	.word	0x00000000
        /*0040*/ 	.short	0x0005
        /*0042*/ 	.short	0x0028
        /*0044*/ 	.byte	0x00, 0xf4, 0x21, 0x00


	//----- nvinfo : EIATTR_KPARAM_INFO
	.align		4
.L_17:
        /*0048*/ 	.byte	0x04, 0x17
        /*004a*/ 	.short	(.L_19 - .L_18)
.L_18:
        /*004c*/ 	.word	0x00000000
        /*0050*/ 	.short	0x0004
        /*0052*/ 	.short	0x0020
        /*0054*/ 	.byte	0x00, 0xf4, 0x21, 0x00


	//----- nvinfo : EIATTR_KPARAM_INFO
	.align		4
.L_19:
        /*0058*/ 	.byte	0x04, 0x17
        /*005a*/ 	.short	(.L_21 - .L_20)
.L_20:
        /*005c*/ 	.word	0x00000000
        /*0060*/ 	.short	0x0003
        /*0062*/ 	.short	0x0018
        /*0064*/ 	.byte	0x00, 0xf4, 0x21, 0x00


	//----- nvinfo : EIATTR_KPARAM_INFO
	.align		4
.L_21:
        /*0068*/ 	.byte	0x04, 0x17
        /*006a*/ 	.short	(.L_23 - .L_22)
.L_22:
        /*006c*/ 	.word	0x00000000
        /*0070*/ 	.short	0x0002
        /*0072*/ 	.short	0x0010
        /*0074*/ 	.byte	0x00, 0xf4, 0x21, 0x00


	//----- nvinfo : EIATTR_KPARAM_INFO
	.align		4
.L_23:
        /*0078*/ 	.byte	0x04, 0x17
        /*007a*/ 	.short	(.L_25 - .L_24)
.L_24:
        /*007c*/ 	.word	0x00000000
        /*0080*/ 	.short	0x0001
        /*0082*/ 	.short	0x0008
        /*0084*/ 	.byte	0x00, 0xf4, 0x21, 0x00


	//----- nvinfo : EIATTR_KPARAM_INFO
	.align		4
.L_25:
        /*0088*/ 	.byte	0x04, 0x17
        /*008a*/ 	.short	(.L_27 - .L_26)
.L_26:
        /*008c*/ 	.word	0x00000000
        /*0090*/ 	.short	0x0000
        /*0092*/ 	.short	0x0000
        /*0094*/ 	.byte	0x00, 0xf4, 0x21, 0x00


	//----- nvinfo : EIATTR_SPARSE_MMA_MASK
	.align		4
.L_27:
        /*0098*/ 	.byte	0x03, 0x50
        /*009a*/ 	.short	0x0000


	//----- nvinfo : EIATTR_MAXREG_COUNT
	.align		4
        /*009c*/ 	.byte	0x03, 0x1b
        /*009e*/ 	.short	0x00ff


	//----- nvinfo : EIATTR_EXIT_INSTR_OFFSETS
	.align		4
        /*00a0*/ 	.byte	0x04, 0x1c
        /*00a2*/ 	.short	(.L_29 - .L_28)


	//   ....[0]....
.L_28:
        /*00a4*/ 	.word	0x00000720


	//   ....[1]....
        /*00a8*/ 	.word	0x00000740


	//----- nvinfo : EIATTR_REQNTID
	.align		4
.L_29:
        /*00ac*/ 	.byte	0x04, 0x10
        /*00ae*/ 	.short	(.L_31 - .L_30)
.L_30:
        /*00b0*/ 	.word	0x00000080
        /*00b4*/ 	.word	0x00000001
        /*00b8*/ 	.word	0x00000001


	//----- nvinfo : EIATTR_CBANK_PARAM_SIZE
	.align		4
.L_31:
        /*00bc*/ 	.byte	0x03, 0x19
        /*00be*/ 	.short	0x0044


	//----- nvinfo : EIATTR_PARAM_CBANK
	.align		4
        /*00c0*/ 	.byte	0x04, 0x0a
        /*00c2*/ 	.short	(.L_33 - .L_32)
	.align		4
.L_32:
        /*00c4*/ 	.word	index@(.nv.constant0.triton_poi_fused__unsafe_index_add_mul_sub_5)
        /*00c8*/ 	.short	0x0210
        /*00ca*/ 	.short	0x0044


	//----- nvinfo : EIATTR_SW_WAR
	.align		4
.L_33:
        /*00cc*/ 	.byte	0x04, 0x36
        /*00ce*/ 	.short	(.L_35 - .L_34)
.L_34:
        /*00d0*/ 	.word	0x00000008
.L_35:


//--------------------- .nv.callgraph             --------------------------
	.section	.nv.callgraph,"",@"SHT_CUDA_CALLGRAPH"
	.align	4
	.sectionentsize	8
	.align		4
        /*0000*/ 	.word	0x00000000
	.align		4
        /*0004*/ 	.word	0xffffffff
	.align		4
        /*0008*/ 	.word	0x00000000
	.align		4
        /*000c*/ 	.word	0xfffffffe
	.align		4
        /*0010*/ 	.word	0x00000000
	.align		4
        /*0014*/ 	.word	0xfffffffd
	.align		4
        /*0018*/ 	.word	0x00000000
	.align		4
        /*001c*/ 	.word	0xfffffffc


//--------------------- .text.triton_poi_fused__unsafe_index_add_mul_sub_5 --------------------------
	.section	.text.triton_poi_fused__unsafe_index_add_mul_sub_5,"ax",@progbits
	.align	128
        .global         triton_poi_fused__unsafe_index_add_mul_sub_5
        .type           triton_poi_fused__unsafe_index_add_mul_sub_5,@function
        .size           triton_poi_fused__unsafe_index_add_mul_sub_5,(.L_x_1 - triton_poi_fused__unsafe_index_add_mul_sub_5)
        .other          triton_poi_fused__unsafe_index_add_mul_sub_5,@"STO_CUDA_ENTRY STV_DEFAULT"
triton_poi_fused__unsafe_index_add_mul_sub_5:
.text.triton_poi_fused__unsafe_index_add_mul_sub_5:
[----:B------:R-:W0:Y:S01]  /*0000*/  LDC R1, c[0x0][0x28] ;  /* 0x00000a00ff017b82 */ /* 0x000e220000000800 */
[----:B------:R-:W1:Y:S07]  /*0010*/  S2R R0, SR_TID.X ;  /* 0x0000000000007919 */ /* 0x000e6e0000002100 */
[----:B------:R-:W2:Y:S01]  /*0020*/  LDC.64 R14, c[0x0][0x210] ;  /* 0x00008400ff0e7b82 */ /* 0x000ea20000000a00 */
[----:B------:R-:W-:Y:S01]  /*0030*/  CS2R R12, SRZ ;  /* 0x00000000000c7805 */ /* 0x000fe2000001ff00 */
[----:B------:R-:W-:Y:S01]  /*0040*/  ULDC.64 UR4, c[0x0][0x208] ;  /* 0x0000820000047ab9 */ /* 0x000fe20000000a00 */
[----:B------:R-:W3:Y:S01]  /*0050*/  S2R R3, SR_CTAID.X ;  /* 0x0000000000037919 */ /* 0x000ee20000002500 */
[----:B------:R-:W-:-:S02]  /*0060*/  CS2R R8, SRZ ;  /* 0x0000000000087805 */ /* 0x000fc4000001ff00 */
[----:B------:R-:W-:Y:S01]  /*0070*/  CS2R R10, SRZ ;  /* 0x00000000000a7805 */ /* 0x000fe2000001ff00 */
[----:B------:R-:W-:Y:S01]  /*0080*/  ULDC.64 UR6, c[0x0][0x220] ;  /* 0x0000880000067ab9 */ /* 0x000fe20000000a00 */
[----:B------:R-:W-:Y:S01]  /*0090*/  ULDC.64 UR8, c[0x0][0x238] ;  /* 0x00008e0000087ab9 */ /* 0x000fe20000000a00 */
[----:B------:R-:W4:Y:S01]  /*00a0*/  LDC.64 R18, c[0x0][0x228] ;  /* 0x00008a00ff127b82 */ /* 0x000f220000000a00 */
[----:B-1----:R-:W-:-:S05]  /*00b0*/  IMAD.SHL.U32 R0, R0, 0x2, RZ ;  /* 0x0000000200007824 */ /* 0x002fca00078e00ff */
[----:B------:R-:W-:-:S05]  /*00c0*/  LOP3.LUT R0, R0, 0xfe, RZ, 0xc0, !PT ;  /* 0x000000fe00007812 */ /* 0x000fca00078ec0ff */
[----:B---3--:R-:W-:-:S05]  /*00d0*/  IMAD R0, R3, 0x100, R0 ;  /* 0x0000010003007824 */ /* 0x008fca00078e0200 */
[----:B------:R-:W-:Y:S02]  /*00e0*/  SHF.R.S32.HI R5, RZ, 0x1f, R0 ;  /* 0x0000001fff057819 */ /* 0x000fe40000011400 */
[----:B------:R-:W-:Y:S02]  /*00f0*/  ISETP.GE.AND P0, PT, R0, 0x100, PT ;  /* 0x000001000000780c */ /* 0x000fe40003f06270 */
[----:B------:R-:W-:Y:S02]  /*0100*/  LEA.HI R2, R5, R0, RZ, 0x2 ;  /* 0x0000000005027211 */ /* 0x000fe400078f10ff */
[----:B------:R-:W1:Y:S02]  /*0110*/  LDC.64 R4, c[0x0][0x218] ;  /* 0x00008600ff047b82 */ /* 0x000e640000000a00 */
[----:B------:R-:W-:-:S04]  /*0120*/  SHF.R.S32.HI R6, RZ, 0x2, R2 ;  /* 0x00000002ff067819 */ /* 0x000fc80000011402 */
[----:B------:R-:W-:-:S04]  /*0130*/  LEA.HI R7, R6, R6, RZ, 0x2 ;  /* 0x0000000606077211 */ /* 0x000fc800078f10ff */
[----:B------:R-:W-:-:S05]  /*0140*/  LOP3.LUT R7, R7, 0xfffffffc, RZ, 0xc0, !PT ;  /* 0xfffffffc07077812 */ /* 0x000fca00078ec0ff */
[----:B------:R-:W-:-:S04]  /*0150*/  IMAD.IADD R7, R6, 0x1, -R7 ;  /* 0x0000000106077824 */ /* 0x000fc800078e0a07 */
[----:B--2---:R-:W-:Y:S01]  /*0160*/  IMAD.WIDE R14, R7, 0x8, R14 ;  /* 0x00000008070e7825 */ /* 0x004fe200078e020e */
[----:B------:R-:W-:-:S04]  /*0170*/  LOP3.LUT R7, R2, 0xfffffffc, RZ, 0xc0, !PT ;  /* 0xfffffffc02077812 */ /* 0x000fc800078ec0ff */
[----:B------:R-:W2:Y:S01]  /*0180*/  @!P0 LDG.E.EL.64 R12, desc[UR4][R14.64] ;  /* 0x000000040e0c8981 */ /* 0x000ea2000c2e1b00 */
[----:B------:R-:W-:-:S04]  /*0190*/  IMAD.IADD R2, R0, 0x1, -R7 ;  /* 0x0000000100027824 */ /* 0x000fc800078e0a07 */
[----:B-1----:R-:W-:-:S05]  /*01a0*/  IMAD.WIDE R16, R2, 0x8, R4 ;  /* 0x0000000802107825 */ /* 0x002fca00078e0204 */
[----:B------:R-:W3:Y:S01]  /*01b0*/  @!P0 LDG.E.EL.128 R8, desc[UR4][R16.64] ;  /* 0x0000000410088981 */ /* 0x000ee2000c2e1d00 */
[----:B------:R-:W-:Y:S02]  /*01c0*/  CS2R R4, SRZ ;  /* 0x0000000000047805 */ /* 0x000fe4000001ff00 */
[----:B------:R-:W-:Y:S01]  /*01d0*/  CS2R R6, SRZ ;  /* 0x0000000000067805 */ /* 0x000fe2000001ff00 */
[----:B----4-:R-:W-:-:S05]  /*01e0*/  IMAD.WIDE R18, R2, 0x8, R18 ;  /* 0x0000000802127825 */ /* 0x010fca00078e0212 */
[----:B------:R1:W4:Y:S01]  /*01f0*/  @!P0 LDG.E.EL.128 R4, desc[UR4][R18.64] ;  /* 0x0000000412048981 */ /* 0x000322000c2e1d00 */
[----:B------:R-:W-:-:S04]  /*0200*/  SHF.R.S32.HI R3, RZ, 0x17, R3 ;  /* 0x00000017ff037819 */ /* 0x000fc80000011403 */
[----:B------:R-:W-:-:S04]  /*0210*/  SGXT R3, R3, 0x1 ;  /* 0x000000010303781a */ /* 0x000fc80000000200 */
[----:B------:R-:W-:-:S04]  /*0220*/  LEA.HI R3, R3, R0, RZ, 0x4 ;  /* 0x0000000003037211 */ /* 0x000fc800078f20ff */
[----:B------:R-:W-:-:S04]  /*0230*/  LOP3.LUT R3, R3, 0xfffffff0, RZ, 0xc0, !PT ;  /* 0xfffffff003037812 */ /* 0x000fc800078ec0ff */
[----:B-1----:R-:W-:Y:S02]  /*0240*/  SHF.R.S32.HI R19, RZ, 0x1f, R3 ;  /* 0x0000001fff137819 */ /* 0x002fe40000011403 */
[----:B--2---:R-:W-:-:S04]  /*0250*/  SHF.R.U32.HI R15, RZ, 0x1d, R13 ;  /* 0x0000001dff0f7819 */ /* 0x004fc8000001160d */
[----:B------:R-:W-:-:S04]  /*0260*/  LOP3.LUT R15, R15, 0x4, RZ, 0xc0, !PT ;  /* 0x000000040f0f7812 */ /* 0x000fc800078ec0ff */
[----:B------:R-:W-:Y:S02]  /*0270*/  IADD3 R16, P1, R12, R15, RZ ;  /* 0x0000000f0c107210 */ /* 0x000fe40007f3e0ff */
[----:B---3--:R-:W-:Y:S02]  /*0280*/  SHF.R.U32.HI R14, RZ, 0x1d, R9 ;  /* 0x0000001dff0e7819 */ /* 0x008fe40000011609 */
[----:B------:R-:W-:Y:S01]  /*0290*/  SHF.R.U32.HI R18, RZ, 0x1d, R11 ;  /* 0x0000001dff127819 */ /* 0x000fe2000001160b */
[----:B------:R-:W-:Y:S01]  /*02a0*/  IMAD.X R17, RZ, RZ, R13, P1 ;  /* 0x000000ffff117224 */ /* 0x000fe200008e060d */
[----:B------:R-:W-:Y:S01]  /*02b0*/  LEA R15, P1, R16, R3, 0x2 ;  /* 0x00000003100f7211 */ /* 0x000fe200078210ff */
[----:B------:R-:W1:Y:S01]  /*02c0*/  LDC.64 R12, c[0x0][0x230] ;  /* 0x00008c00ff0c7b82 */ /* 0x000e620000000a00 */
[----:B------:R-:W-:Y:S01]  /*02d0*/  LOP3.LUT R14, R14, 0x4, RZ, 0xc0, !PT ;  /* 0x000000040e0e7812 */ /* 0x000fe200078ec0ff */
[----:B------:R-:W-:Y:S01]  /*02e0*/  IMAD.MOV.U32 R3, RZ, RZ, RZ ;  /* 0x000000ffff037224 */ /* 0x000fe200078e00ff */
[----:B------:R-:W-:-:S02]  /*02f0*/  LEA.HI.X R19, R16, R19, R17, 0x2, P1 ;  /* 0x0000001310137211 */ /* 0x000fc400008f1411 */
[----:B------:R-:W-:Y:S02]  /*0300*/  IADD3 R14, P1, P2, R14, R15, R8 ;  /* 0x0000000f0e0e7210 */ /* 0x000fe40007a3e008 */
[----:B------:R-:W-:Y:S02]  /*0310*/  LOP3.LUT R18, R18, 0x4, RZ, 0xc0, !PT ;  /* 0x0000000412127812 */ /* 0x000fe400078ec0ff */
[----:B------:R-:W-:Y:S01]  /*0320*/  IADD3.X R9, RZ, R19, R9, P1, P2 ;  /* 0x00000013ff097210 */ /* 0x000fe20000fe4409 */
[----:B------:R-:W-:Y:S01]  /*0330*/  IMAD.SHL.U32 R16, R14, 0x4, RZ ;  /* 0x000000040e107824 */ /* 0x000fe200078e00ff */
[----:B------:R-:W-:Y:S02]  /*0340*/  IADD3 R18, P1, P2, R18, R15, R10 ;  /* 0x0000000f12127210 */ /* 0x000fe40007a3e00a */
[----:B------:R-:W-:Y:S02]  /*0350*/  SHF.L.U64.HI R14, R14, 0x2, R9 ;  /* 0x000000020e0e7819 */ /* 0x000fe40000010209 */
[----:B------:R-:W-:-:S02]  /*0360*/  IADD3.X R11, RZ, R19, R11, P1, P2 ;  /* 0x00000013ff0b7210 */ /* 0x000fc40000fe440b */
[----:B------:R-:W-:Y:S02]  /*0370*/  IADD3 R20, P3, R16, UR6, RZ ;  /* 0x0000000610147c10 */ /* 0x000fe4000ff7e0ff */
[----:B----4-:R-:W-:Y:S02]  /*0380*/  SHF.R.U32.HI R22, RZ, 0x1d, R5 ;  /* 0x0000001dff167819 */ /* 0x010fe40000011605 */
[----:B------:R-:W-:Y:S01]  /*0390*/  IADD3.X R21, R14, UR7, RZ, P3, !PT ;  /* 0x000000070e157c10 */ /* 0x000fe20009ffe4ff */
[----:B-1----:R-:W-:Y:S01]  /*03a0*/  IMAD.WIDE R8, R2, 0x4, R12 ;  /* 0x0000000402087825 */ /* 0x002fe200078e020c */
[----:B------:R-:W-:-:S03]  /*03b0*/  SHF.L.U64.HI R12, R18, 0x2, R11 ;  /* 0x00000002120c7819 */ /* 0x000fc6000001020b */
[----:B------:R1:W2:Y:S01]  /*03c0*/  @!P0 LDG.E.EL R3, desc[UR4][R20.64] ;  /* 0x0000000414038981 */ /* 0x0002a2000c2e1900 */
[----:B------:R-:W-:Y:S01]  /*03d0*/  SHF.R.U32.HI R17, RZ, 0x1d, R7 ;  /* 0x0000001dff117819 */ /* 0x000fe20000011607 */
[----:B------:R-:W-:Y:S01]  /*03e0*/  IMAD.SHL.U32 R18, R18, 0x4, RZ ;  /* 0x0000000412127824 */ /* 0x000fe200078e00ff */
[----:B------:R-:W-:Y:S01]  /*03f0*/  LOP3.LUT R22, R22, 0x4, RZ, 0xc0, !PT ;  /* 0x0000000416167812 */ /* 0x000fe200078ec0ff */
[----:B------:R-:W-:Y:S01]  /*0400*/  IMAD.MOV.U32 R2, RZ, RZ, RZ ;  /* 0x000000ffff027224 */ /* 0x000fe200078e00ff */
[----:B------:R-:W-:Y:S01]  /*0410*/  IADD3 R16, P3, R16, UR8, RZ ;  /* 0x0000000810107c10 */ /* 0x000fe2000ff7e0ff */
[----:B------:R-:W-:Y:S01]  /*0420*/  IMAD.MOV.U32 R13, RZ, RZ, RZ ;  /* 0x000000ffff0d7224 */ /* 0x000fe200078e00ff */
[----:B------:R-:W-:Y:S02]  /*0430*/  IADD3 R10, P1, R18, UR6, RZ ;  /* 0x00000006120a7c10 */ /* 0x000fe4000ff3e0ff */
[----:B-1----:R-:W-:Y:S02]  /*0440*/  LOP3.LUT R20, R17, 0x4, RZ, 0xc0, !PT ;  /* 0x0000000411147812 */ /* 0x002fe400078ec0ff */
[----:B------:R-:W-:-:S02]  /*0450*/  IADD3.X R11, R12, UR7, RZ, P1, !PT ;  /* 0x000000070c0b7c10 */ /* 0x000fc40008ffe4ff */
[-C--:B------:R-:W-:Y:S02]  /*0460*/  IADD3 R4, P1, P2, R22, R15.reuse, R4 ;  /* 0x0000000f16047210 */ /* 0x080fe40007a3e004 */
[----:B------:R-:W-:Y:S01]  /*0470*/  IADD3.X R17, R14, UR9, RZ, P3, !PT ;  /* 0x000000090e117c10 */ /* 0x000fe20009ffe4ff */
[----:B------:R1:W3:Y:S01]  /*0480*/  @!P0 LDG.E.EL R2, desc[UR4][R10.64] ;  /* 0x000000040a028981 */ /* 0x0002e2000c2e1900 */
[----:B------:R-:W-:Y:S02]  /*0490*/  IADD3 R15, P3, P4, R20, R15, R6 ;  /* 0x0000000f140f7210 */ /* 0x000fe40007c7e006 */
[-C--:B------:R-:W-:Y:S01]  /*04a0*/  IADD3.X R21, RZ, R19.reuse, R5, P1, P2 ;  /* 0x00000013ff157210 */ /* 0x080fe20000fe4405 */
[----:B------:R4:W5:Y:S01]  /*04b0*/  @!P0 LDG.E.EL R13, desc[UR4][R16.64] ;  /* 0x00000004100d8981 */ /* 0x000962000c2e1900 */
[----:B------:R-:W-:Y:S01]  /*04c0*/  IADD3.X R6, RZ, R19, R7, P3, P4 ;  /* 0x00000013ff067210 */ /* 0x000fe20001fe8407 */
[----:B------:R-:W-:Y:S01]  /*04d0*/  IMAD.SHL.U32 R20, R15, 0x4, RZ ;  /* 0x000000040f147824 */ /* 0x000fe200078e00ff */
[C---:B------:R-:W-:Y:S01]  /*04e0*/  SHF.L.U64.HI R21, R4.reuse, 0x2, R21 ;  /* 0x0000000204157819 */ /* 0x040fe20000010215 */
[----:B------:R-:W-:Y:S01]  /*04f0*/  IMAD.SHL.U32 R4, R4, 0x4, RZ ;  /* 0x0000000404047824 */ /* 0x000fe200078e00ff */
[----:B------:R-:W-:-:S02]  /*0500*/  IADD3 R18, P3, R18, UR8, RZ ;  /* 0x0000000812127c10 */ /* 0x000fc4000ff7e0ff */
[----:B------:R-:W-:Y:S02]  /*0510*/  SHF.L.U64.HI R23, R15, 0x2, R6 ;  /* 0x000000020f177819 */ /* 0x000fe40000010206 */
[----:B------:R-:W-:Y:S02]  /*0520*/  CS2R R6, SRZ ;  /* 0x0000000000067805 */ /* 0x000fe4000001ff00 */
[----:B------:R-:W-:Y:S02]  /*0530*/  IADD3 R14, P1, R4, UR6, RZ ;  /* 0x00000006040e7c10 */ /* 0x000fe4000ff3e0ff */
[----:B-1----:R-:W-:Y:S02]  /*0540*/  IADD3 R10, P2, R20, UR6, RZ ;  /* 0x00000006140a7c10 */ /* 0x002fe4000ff5e0ff */
[----:B------:R-:W-:Y:S01]  /*0550*/  IADD3.X R19, R12, UR9, RZ, P3, !PT ;  /* 0x000000090c137c10 */ /* 0x000fe20009ffe4ff */
[----:B------:R-:W-:Y:S01]  /*0560*/  IMAD.MOV.U32 R12, RZ, RZ, RZ ;  /* 0x000000ffff0c7224 */ /* 0x000fe200078e00ff */
[----:B------:R-:W-:-:S02]  /*0570*/  IADD3.X R15, R21, UR7, RZ, P1, !PT ;  /* 0x00000007150f7c10 */ /* 0x000fc40008ffe4ff */
[----:B------:R-:W-:Y:S01]  /*0580*/  IADD3.X R11, R23, UR7, RZ, P2, !PT ;  /* 0x00000007170b7c10 */ /* 0x000fe200097fe4ff */
[----:B------:R-:W2:Y:S01]  /*0590*/  @!P0 LDG.E.EL R6, desc[UR4][R18.64] ;  /* 0x0000000412068981 */ /* 0x000ea2000c2e1900 */
[----:B----4-:R-:W-:Y:S02]  /*05a0*/  IADD3 R16, P1, R4, UR8, RZ ;  /* 0x0000000804107c10 */ /* 0x010fe4000ff3e0ff */
[----:B------:R-:W-:Y:S02]  /*05b0*/  CS2R R4, SRZ ;  /* 0x0000000000047805 */ /* 0x000fe4000001ff00 */
[----:B------:R-:W-:Y:S01]  /*05c0*/  IADD3 R20, P2, R20, UR8, RZ ;  /* 0x0000000814147c10 */ /* 0x000fe2000ff5e0ff */
[----:B------:R1:W2:Y:S01]  /*05d0*/  @!P0 LDG.E.EL R12, desc[UR4][R14.64] ;  /* 0x000000040e0c8981 */ /* 0x0002a2000c2e1900 */
[----:B------:R-:W-:Y:S02]  /*05e0*/  IADD3.X R17, R21, UR9, RZ, P1, !PT ;  /* 0x0000000915117c10 */ /* 0x000fe40008ffe4ff */
[----:B------:R-:W-:Y:S01]  /*05f0*/  IADD3.X R21, R23, UR9, RZ, P2, !PT ;  /* 0x0000000917157c10 */ /* 0x000fe200097fe4ff */
[----:B------:R4:W3:Y:S01]  /*0600*/  @!P0 LDG.E.EL R7, desc[UR4][R10.64] ;  /* 0x000000040a078981 */ /* 0x0008e2000c2e1900 */
[----:B------:R-:W-:-:S03]  /*0610*/  CS2R R22, SRZ ;  /* 0x0000000000167805 */ /* 0x000fc6000001ff00 */
[----:B------:R-:W5:Y:S01]  /*0620*/  @!P0 LDG.E.EL.64 R4, desc[UR4][R8.64] ;  /* 0x0000000408048981 */ /* 0x000f62000c2e1b00 */
[----:B-1----:R-:W1:Y:S03]  /*0630*/  LDC.64 R14, c[0x0][0x240] ;  /* 0x00009000ff0e7b82 */ /* 0x002e660000000a00 */
[----:B------:R-:W5:Y:S04]  /*0640*/  @!P0 LDG.E.EL R22, desc[UR4][R16.64] ;  /* 0x0000000410168981 */ /* 0x000f68000c2e1900 */
[----:B------:R-:W5:Y:S01]  /*0650*/  @!P0 LDG.E.EL R23, desc[UR4][R20.64] ;  /* 0x0000000414178981 */ /* 0x000f62000c2e1900 */
[----:B0---4-:R-:W0:Y:S01]  /*0660*/  LDC.64 R10, c[0x0][0x248] ;  /* 0x00009200ff0a7b82 */ /* 0x011e220000000a00 */
[----:B-1----:R-:W-:-:S04]  /*0670*/  IMAD.WIDE R14, R0, 0x4, R14 ;  /* 0x00000004000e7825 */ /* 0x002fc800078e020e */
[----:B0-----:R-:W-:-:S04]  /*0680*/  IMAD.WIDE R10, R0, 0x4, R10 ;  /* 0x00000004000a7825 */ /* 0x001fc800078e020a */
[----:B--2---:R-:W-:Y:S01]  /*0690*/  FADD R12, R12, -R3 ;  /* 0x800000030c0c7221 */ /* 0x004fe20000000000 */
[----:B---3--:R-:W-:-:S03]  /*06a0*/  FADD R7, R7, -R2 ;  /* 0x8000000207077221 */ /* 0x008fc60000000000 */
[----:B-----5:R-:W-:Y:S01]  /*06b0*/  FFMA R18, R12, R4, R3 ;  /* 0x000000040c127223 */ /* 0x020fe20000000003 */
[----:B------:R-:W-:Y:S01]  /*06c0*/  FFMA R19, R7, R5, R2 ;  /* 0x0000000507137223 */ /* 0x000fe20000000002 */
[----:B------:R-:W-:-:S04]  /*06d0*/  FADD R22, R22, -R13 ;  /* 0x8000000d16167221 */ /* 0x000fc80000000000 */
[----:B------:R0:W-:Y:S01]  /*06e0*/  @!P0 STG.E.64 desc[UR4][R14.64], R18 ;  /* 0x000000120e008986 */ /* 0x0001e2000c101b04 */
[----:B------:R-:W-:Y:S01]  /*06f0*/  FADD R23, R23, -R6 ;  /* 0x8000000617177221 */ /* 0x000fe20000000000 */
[----:B------:R-:W-:-:S03]  /*0700*/  FFMA R22, R22, R4, R13 ;  /* 0x0000000416167223 */ /* 0x000fc6000000000d */
[----:B------:R-:W-:Y:S01]  /*0710*/  FFMA R23, R23, R5, R6 ;  /* 0x0000000517177223 */ /* 0x000fe20000000006 */
[----:B0-----:R-:W-:Y:S06]  /*0720*/  @P0 EXIT ;  /* 0x000000000000094d */ /* 0x001fec0003800000 */
[----:B------:R-:W-:Y:S01]  /*0730*/  STG.E.64 desc[UR4][R10.64], R22 ;  /* 0x000000160a007986 */ /* 0x000fe2000c101b04 */
[----:B------:R-:W-:Y:S05]  /*0740*/  EXIT ;  /* 0x000000000000794d */ /* 0x000fea0003800000 */
.L_x_0:
[----:B------:R-:W-:-:S00]  /*0750*/  BRA `(.L_x_0) ;  /* 0xfffffffc00fc7947 */ /* 0x000fc0000383ffff */
[----:B------:R-:W-:-:S00]  /*0760*/  NOP ;  /* 0x0000000000007918 */ /* 0x000fc00000000000 */
        /* <DEDUP_REMOVED lines=9> */
.L_x_1:


//--------------------- .nv.constant0.triton_poi_fused__unsafe_index_add_mul_sub_5 --------------------------
	.section	.nv.constant0.triton_poi_fused__unsafe_index_add_mul_sub_5,"a",@progbits
	.sectionflags	@""
	.align	4
.nv.constant0.triton_poi_fused__unsafe_index_add_mul_sub_5:
	.zero		596
